	.headerflags	@"EF_CUDA_TEXMODE_UNIFIED EF_CUDA_64BIT_ADDRESS EF_CUDA_ACCELERATORS EF_CUDA_SM90 EF_CUDA_VIRTUAL_SM(EF_CUDA_SM90)"
	.elftype	@"ET_EXEC"


//--------------------- .nv.info                  --------------------------
	.section	.nv.info,"",@"SHT_CUDA_INFO"
	.align	4


	//----- nvinfo : EIATTR_REGCOUNT
	.align		4
        /*0000*/ 	.byte	0x04, 0x2f
        /*0002*/ 	.short	(.L_3 - .L_2)
	.align		4
.L_2:
        /*0004*/ 	.word	index@(triton_poi_fused__native_batch_norm_legit_no_training_add_relu_22)
        /*0008*/ 	.word	0x00000030


	//----- nvinfo : EIATTR_MIN_STACK_SIZE
	.align		4
.L_3:
        /*000c*/ 	.byte	0x04, 0x12
        /*000e*/ 	.short	(.L_5 - .L_4)
	.align		4
.L_4:
        /*0010*/ 	.word	index@(triton_poi_fused__native_batch_norm_legit_no_training_add_relu_22)
        /*0014*/ 	.word	0x00000000


	//----- nvinfo : EIATTR_FRAME_SIZE
	.align		4
.L_5:
        /*0018*/ 	.byte	0x04, 0x11
        /*001a*/ 	.short	(.L_7 - .L_6)
	.align		4
.L_6:
        /*001c*/ 	.word	index@(triton_poi_fused__native_batch_norm_legit_no_training_add_relu_22)
        /*0020*/ 	.word	0x00000000


	//----- nvinfo : EIATTR_MIN_STACK_SIZE
	.align		4
.L_7:
        /*0024*/ 	.byte	0x04, 0x12
        /*0026*/ 	.short	(.L_9 - .L_8)
	.align		4
.L_8:
        /*0028*/ 	.word	index@(triton_poi_fused__native_batch_norm_legit_no_training_add_relu_22)
        /*002c*/ 	.word	0x00000000
.L_9:


//--------------------- .nv.info.triton_poi_fused__native_batch_norm_legit_no_training_add_relu_22 --------------------------
	.section	.nv.info.triton_poi_fused__native_batch_norm_legit_no_training_add_relu_22,"",@"SHT_CUDA_INFO"
	.sectionflags	@""
	.align	4


	//----- nvinfo : EIATTR_CUDA_API_VERSION
	.align		4
        /*0000*/ 	.byte	0x04, 0x37
        /*0002*/ 	.short	(.L_11 - .L_10)
.L_10:
        /*0004*/ 	.word	0x0000007c


	//----- nvinfo : EIATTR_KPARAM_INFO
	.align		4
.L_11:
        /*0008*/ 	.byte	0x04, 0x17
        /*000a*/ 	.short	(.L_13 - .L_12)
.L_12:
        /*000c*/ 	.word	0x00000000
        /*0010*/ 	.short	0x0008
        /*0012*/ 	.short	0x003c
        /*0014*/ 	.byte	0x00, 0xf0, 0x11, 0x00


	//----- nvinfo : EIATTR_KPARAM_INFO
	.align		4
.L_13:
        /*0018*/ 	.byte	0x04, 0x17
        /*001a*/ 	.short	(.L_15 - .L_14)
.L_14:
        /*001c*/ 	.word	0x00000000
        /*0020*/ 	.short	0x0007
        /*0022*/ 	.short	0x0038
        /*0024*/ 	.byte	0x00, 0xf0, 0x11, 0x00


	//----- nvinfo : EIATTR_KPARAM_INFO
	.align		4
.L_15:
        /*0028*/ 	.byte	0x04, 0x17
        /*002a*/ 	.short	(.L_17 - .L_16)
.L_16:
        /*002c*/ 	.word	0x00000000
        /*0030*/ 	.short	0x0006
        /*0032*/ 	.short	0x0030
        /*0034*/ 	.byte	0x00, 0xf4, 0x21, 0x00


	//----- nvinfo : EIATTR_KPARAM_INFO
	.align		4
.L_17:
        /*0038*/ 	.byte	0x04, 0x17
        /*003a*/ 	.short	(.L_19 - .L_18)
.L_18:
        /*003c*/ 	.word	0x00000000
        /*0040*/ 	.short	0x0005
        /*0042*/ 	.short	0x0028
        /*0044*/ 	.byte	0x00, 0xf4, 0x21, 0x00


	//----- nvinfo : EIATTR_KPARAM_INFO
	.align		4
.L_19:
        /*0048*/ 	.byte	0x04, 0x17
        /*004a*/ 	.short	(.L_21 - .L_20)
.L_20:
        /*004c*/ 	.word	0x00000000
        /*0050*/ 	.short	0x0004
        /*0052*/ 	.short	0x0020
        /*0054*/ 	.byte	0x00, 0xf4, 0x21, 0x00


	//----- nvinfo : EIATTR_KPARAM_INFO
	.align		4
.L_21:
        /*0058*/ 	.byte	0x04, 0x17
        /*005a*/ 	.short	(.L_23 - .L_22)
.L_22:
        /*005c*/ 	.word	0x00000000
        /*0060*/ 	.short	0x0003
        /*0062*/ 	.short	0x0018
        /*0064*/ 	.byte	0x00, 0xf4, 0x21, 0x00


	//----- nvinfo : EIATTR_KPARAM_INFO
	.align		4
.L_23:
        /*0068*/ 	.byte	0x04, 0x17
        /*006a*/ 	.short	(.L_25 - .L_24)
.L_24:
        /*006c*/ 	.word	0x00000000
        /*0070*/ 	.short	0x0002
        /*0072*/ 	.short	0x0010
        /*0074*/ 	.byte	0x00, 0xf4, 0x21, 0x00


	//----- nvinfo : EIATTR_KPARAM_INFO
	.align		4
.L_25:
        /*0078*/ 	.byte	0x04, 0x17
        /*007a*/ 	.short	(.L_27 - .L_26)
.L_26:
        /*007c*/ 	.word	0x00000000
        /*0080*/ 	.short	0x0001
        /*0082*/ 	.short	0x0008
        /*0084*/ 	.byte	0x00, 0xf4, 0x21, 0x00


	//----- nvinfo : EIATTR_KPARAM_INFO
	.align		4
.L_27:
        /*0088*/ 	.byte	0x04, 0x17
        /*008a*/ 	.short	(.L_29 - .L_28)
.L_28:
        /*008c*/ 	.word	0x00000000
        /*0090*/ 	.short	0x0000
        /*0092*/ 	.short	0x0000
        /*0094*/ 	.byte	0x00, 0xf4, 0x21, 0x00


	//----- nvinfo : EIATTR_SPARSE_MMA_MASK
	.align		4
.L_29:
        /*0098*/ 	.byte	0x03, 0x50
        /*009a*/ 	.short	0x0000


	//----- nvinfo : EIATTR_MAXREG_COUNT
	.align		4
        /*009c*/ 	.byte	0x03, 0x1b
        /*009e*/ 	.short	0x00ff


	//----- nvinfo : EIATTR_EXIT_INSTR_OFFSETS
	.align		4
        /*00a0*/ 	.byte	0x04, 0x1c
        /*00a2*/ 	.short	(.L_31 - .L_30)


	//   ....[0]....
.L_30:
        /*00a4*/ 	.word	0x000015d0


	//   ....[1]....
        /*00a8*/ 	.word	0x00001620


	//----- nvinfo : EIATTR_REQNTID
	.align		4
.L_31:
        /*00ac*/ 	.byte	0x04, 0x10
        /*00ae*/ 	.short	(.L_33 - .L_32)
.L_32:
        /*00b0*/ 	.word	0x00000100
        /*00b4*/ 	.word	0x00000001
        /*00b8*/ 	.word	0x00000001


	//----- nvinfo : EIATTR_CBANK_PARAM_SIZE
	.align		4
.L_33:
        /*00bc*/ 	.byte	0x03, 0x19
        /*00be*/ 	.short	0x0040


	//----- nvinfo : EIATTR_PARAM_CBANK
	.align		4
        /*00c0*/ 	.byte	0x04, 0x0a
        /*00c2*/ 	.short	(.L_35 - .L_34)
	.align		4
.L_34:
        /*00c4*/ 	.word	index@(.nv.constant0.triton_poi_fused__native_batch_norm_legit_no_training_add_relu_22)
        /*00c8*/ 	.short	0x0210
        /*00ca*/ 	.short	0x0040


	//----- nvinfo : EIATTR_SW_WAR
	.align		4
.L_35:
        /*00cc*/ 	.byte	0x04, 0x36
        /*00ce*/ 	.short	(.L_37 - .L_36)
.L_36:
        /*00d0*/ 	.word	0x00000008
.L_37:


//--------------------- .nv.callgraph             --------------------------
	.section	.nv.callgraph,"",@"SHT_CUDA_CALLGRAPH"
	.align	4
	.sectionentsize	8
	.align		4
        /*0000*/ 	.word	0x00000000
	.align		4
        /*0004*/ 	.word	0xffffffff
	.align		4
        /*0008*/ 	.word	0x00000000
	.align		4
        /*000c*/ 	.word	0xfffffffe
	.align		4
        /*0010*/ 	.word	0x00000000
	.align		4
        /*0014*/ 	.word	0xfffffffd
	.align		4
        /*0018*/ 	.word	0x00000000
	.align		4
        /*001c*/ 	.word	0xfffffffc


//--------------------- .nv.constant4             --------------------------
	.section	.nv.constant4,"a",@progbits
	.align	8
	.align		8
.nv.constant4:
        /*0000*/ 	.dword	_$_str
	.align		8
        /*0008*/ 	.dword	_$_str_$_2


//--------------------- .text.triton_poi_fused__native_batch_norm_legit_no_training_add_relu_22 --------------------------
	.section	.text.triton_poi_fused__native_batch_norm_legit_no_training_add_relu_22,"ax",@progbits
	.sectionflags	@"SHF_BARRIERS=1"
	.align	128
        .global         triton_poi_fused__native_batch_norm_legit_no_training_add_relu_22
        .type           triton_poi_fused__native_batch_norm_legit_no_training_add_relu_22,@function
        .size           triton_poi_fused__native_batch_norm_legit_no_training_add_relu_22,(.L_x_1 - triton_poi_fused__native_batch_norm_legit_no_training_add_relu_22)
        .other          triton_poi_fused__native_batch_norm_legit_no_training_add_relu_22,@"STO_CUDA_ENTRY STV_DEFAULT"
triton_poi_fused__native_batch_norm_legit_no_training_add_relu_22:
.text.triton_poi_fused__native_batch_norm_legit_no_training_add_relu_22:
[----:B------:R-:W0:Y:S01]  /*0000*/  LDC R1, c[0x0][0x28] ;  /* 0x00000a00ff017b82 */ /* 0x000e220000000800 */
[----:B------:R-:W1:Y:S07]  /*0010*/  S2R R0, SR_TID.X ;  /* 0x0000000000007919 */ /* 0x000e6e0000002100 */
[----:B------:R-:W2:Y:S01]  /*0020*/  LDC.64 R26, c[0x0][0x210] ;  /* 0x00008400ff1a7b82 */ /* 0x000ea20000000a00 */
[----:B------:R-:W-:Y:S02]  /*0030*/  CS2R R8, SRZ ;  /* 0x0000000000087805 */ /* 0x000fe4000001ff00 */
[----:B------:R-:W-:Y:S01]  /*0040*/  CS2R R10, SRZ ;  /* 0x00000000000a7805 */ /* 0x000fe2000001ff00 */
[----:B------:R-:W3:Y:S01]  /*0050*/  S2R R2, SR_CTAID.Y ;  /* 0x0000000000027919 */ /* 0x000ee20000002600 */
[----:B------:R-:W-:Y:S01]  /*0060*/  ULDC.64 UR6, c[0x0][0x208] ;  /* 0x0000820000067ab9 */ /* 0x000fe20000000a00 */
[----:B------:R-:W-:Y:S01]  /*0070*/  CS2R R12, SRZ ;  /* 0x00000000000c7805 */ /* 0x000fe2000001ff00 */
[----:B------:R-:W4:Y:S01]  /*0080*/  S2R R4, SR_CTAID.X ;  /* 0x0000000000047919 */ /* 0x000f220000002500 */
[----:B-1----:R-:W-:Y:S01]  /*0090*/  IMAD.SHL.U32 R5, R0, 0x4, RZ ;  /* 0x0000000400057824 */ /* 0x002fe200078e00ff */
[----:B------:R-:W-:Y:S01]  /*00a0*/  SHF.R.U32.HI R3, RZ, 0x6, R0 ;  /* 0x00000006ff037819 */ /* 0x000fe20000011600 */
[----:B---3--:R-:W-:-:S03]  /*00b0*/  IMAD.SHL.U32 R2, R2, 0x10, RZ ;  /* 0x0000001002027824 */ /* 0x008fc600078e00ff */
[----:B------:R-:W-:Y:S02]  /*00c0*/  LOP3.LUT R7, R5, 0xfc, RZ, 0xc0, !PT ;  /* 0x000000fc05077812 */ /* 0x000fe400078ec0ff */
[----:B------:R-:W-:Y:S02]  /*00d0*/  SGXT.U32 R3, R3, 0x2 ;  /* 0x000000020303781a */ /* 0x000fe40000000000 */
[----:B----4-:R-:W-:Y:S02]  /*00e0*/  PRMT R6, R7, 0x6540, R4 ;  /* 0x0000654007067816 */ /* 0x010fe40000000004 */
[----:B------:R-:W-:Y:S02]  /*00f0*/  LOP3.LUT R30, R2, R3, RZ, 0xfc, !PT ;  /* 0x00000003021e7212 */ /* 0x000fe400078efcff */
[----:B------:R-:W-:Y:S02]  /*0100*/  ISETP.GE.AND P0, PT, R6, 0x800, PT ;  /* 0x000008000600780c */ /* 0x000fe40003f06270 */
[----:B------:R-:W-:-:S02]  /*0110*/  LOP3.LUT R25, R2, 0x4, R3, 0xfe, !PT ;  /* 0x0000000402197812 */ /* 0x000fc400078efe03 */
[C---:B------:R-:W-:Y:S01]  /*0120*/  ISETP.LT.AND P3, PT, R30.reuse, 0x40, !P0 ;  /* 0x000000401e00780c */ /* 0x040fe20004761270 */
[----:B------:R-:W-:Y:S01]  /*0130*/  IMAD R30, R30, 0x800, R6 ;  /* 0x000008001e1e7824 */ /* 0x000fe200078e0206 */
[----:B------:R-:W-:-:S03]  /*0140*/  ISETP.LT.AND P2, PT, R25, 0x40, !P0 ;  /* 0x000000401900780c */ /* 0x000fc60004741270 */
[----:B--2---:R-:W-:-:S08]  /*0150*/  IMAD.WIDE R18, R30, 0x4, R26 ;  /* 0x000000041e127825 */ /* 0x004fd000078e021a */
[----:B------:R1:W2:Y:S01]  /*0160*/  @P3 LDG.E.EL.128 R8, desc[UR6][R18.64] ;  /* 0x0000000612083981 */ /* 0x0002a2000c2e1d00 */
[----:B------:R-:W-:Y:S01]  /*0170*/  IMAD R25, R25, 0x800, R6 ;  /* 0x0000080019197824 */ /* 0x000fe200078e0206 */
[----:B------:R-:W-:Y:S02]  /*0180*/  CS2R R14, SRZ ;  /* 0x00000000000e7805 */ /* 0x000fe4000001ff00 */
[----:B------:R-:W-:Y:S01]  /*0190*/  LOP3.LUT R7, R2, 0x8, R3, 0xfe, !PT ;  /* 0x0000000802077812 */ /* 0x000fe200078efe03 */
[----:B------:R-:W-:-:S03]  /*01a0*/  IMAD.WIDE R20, R25, 0x4, R26 ;  /* 0x0000000419147825 */ /* 0x000fc600078e021a */
[C---:B------:R-:W-:Y:S02]  /*01b0*/  ISETP.LT.AND P1, PT, R7.reuse, 0x40, !P0 ;  /* 0x000000400700780c */ /* 0x040fe40004721270 */
[----:B------:R3:W4:Y:S01]  /*01c0*/  @P2 LDG.E.EL.128 R12, desc[UR6][R20.64] ;  /* 0x00000006140c2981 */ /* 0x000722000c2e1d00 */
[----:B------:R-:W-:Y:S02]  /*01d0*/  LEA R7, R7, R6, 0xb ;  /* 0x0000000607077211 */ /* 0x000fe400078e58ff */
[----:B------:R-:W-:Y:S02]  /*01e0*/  CS2R R16, SRZ ;  /* 0x0000000000107805 */ /* 0x000fe4000001ff00 */
[----:B-1----:R-:W-:Y:S02]  /*01f0*/  CS2R R18, SRZ ;  /* 0x0000000000127805 */ /* 0x002fe4000001ff00 */
[----:B------:R-:W-:Y:S01]  /*0200*/  LOP3.LUT R3, R2, 0xc, R3, 0xfe, !PT ;  /* 0x0000000c02037812 */ /* 0x000fe200078efe03 */
[----:B------:R-:W-:-:S03]  /*0210*/  IMAD.WIDE R28, R7, 0x4, R26 ;  /* 0x00000004071c7825 */ /* 0x000fc600078e021a */
[C---:B------:R-:W-:Y:S02]  /*0220*/  ISETP.LT.AND P0, PT, R3.reuse, 0x40, !P0 ;  /* 0x000000400300780c */ /* 0x040fe40004701270 */
[----:B------:R1:W5:Y:S01]  /*0230*/  @P1 LDG.E.EL.128 R16, desc[UR6][R28.64] ;  /* 0x000000061c101981 */ /* 0x000362000c2e1d00 */
[----:B------:R-:W-:Y:S01]  /*0240*/  IMAD R6, R3, 0x800, R6 ;  /* 0x0000080003067824 */ /* 0x000fe200078e0206 */
[----:B---3--:R-:W-:Y:S02]  /*0250*/  CS2R R20, SRZ ;  /* 0x0000000000147805 */ /* 0x008fe4000001ff00 */
[----:B------:R-:W-:Y:S01]  /*0260*/  CS2R R22, SRZ ;  /* 0x0000000000167805 */ /* 0x000fe2000001ff00 */
[----:B------:R-:W-:-:S06]  /*0270*/  IMAD.WIDE R26, R6, 0x4, R26 ;  /* 0x00000004061a7825 */ /* 0x000fcc00078e021a */
[----:B------:R3:W3:Y:S01]  /*0280*/  @P0 LDG.E.EL.128 R20, desc[UR6][R26.64] ;  /* 0x000000061a140981 */ /* 0x0006e2000c2e1d00 */
[----:B------:R-:W1:Y:S01]  /*0290*/  S2UR UR5, SR_CgaCtaId ;  /* 0x00000000000579c3 */ /* 0x000e620000008800 */
[----:B------:R-:W-:Y:S01]  /*02a0*/  SHF.R.U32.HI R24, RZ, 0x8, R5 ;  /* 0x00000008ff187819 */ /* 0x000fe20000011605 */
[----:B------:R-:W-:Y:S01]  /*02b0*/  UMOV UR4, 0x400 ;  /* 0x0000040000047882 */ /* 0x000fe20000000000 */
[----:B------:R-:W-:Y:S02]  /*02c0*/  LOP3.LUT R32, R5, 0x3fc, RZ, 0xc0, !PT ;  /* 0x000003fc05207812 */ /* 0x000fe400078ec0ff */
[----:B------:R-:W-:-:S04]  /*02d0*/  SGXT.U32 R24, R24, 0x2 ;  /* 0x000000021818781a */ /* 0x000fc80000000000 */
[----:B------:R-:W-:Y:S01]  /*02e0*/  LOP3.LUT R3, R24, 0x3fc, R5, 0xf8, !PT ;  /* 0x000003fc18037812 */ /* 0x000fe200078ef805 */
[----:B01----:R-:W-:-:S06]  /*02f0*/  UPRMT UR4, UR5, 0x654, UR4 ;  /* 0x0000065405047896 */ /* 0x003fcc0008000004 */
[----:B------:R-:W-:Y:S02]  /*0300*/  LEA R29, R24, UR4, 0x2 ;  /* 0x00000004181d7c11 */ /* 0x000fe4000f8e10ff */
[----:B------:R-:W-:Y:S02]  /*0310*/  LEA R3, R3, UR4, 0x2 ;  /* 0x0000000403037c11 */ /* 0x000fe4000f8e10ff */
[----:B------:R-:W-:Y:S01]  /*0320*/  LOP3.LUT R24, R0, 0xff, RZ, 0xc0, !PT ;  /* 0x000000ff00187812 */ /* 0x000fe200078ec0ff */
[----:B------:R-:W-:-:S03]  /*0330*/  IMAD R32, R32, 0x4, R29 ;  /* 0x0000000420207824 */ /* 0x000fc600078e021d */
[----:B------:R-:W-:Y:S01]  /*0340*/  LEA R24, R24, UR4, 0x2 ;  /* 0x0000000418187c11 */ /* 0x000fe2000f8e10ff */
[----:B------:R-:W-:Y:S01]  /*0350*/  HFMA2.MMA R39, -RZ, RZ, 0, 0 ;  /* 0x00000000ff277435 */ /* 0x000fe200000001ff */
[----:B--2---:R-:W-:Y:S04]  /*0360*/  STS [R3], R8 ;  /* 0x0000000803007388 */ /* 0x004fe80000000800 */
[----:B------:R0:W-:Y:S04]  /*0370*/  STS [R32+0x4], R9 ;  /* 0x0000040920007388 */ /* 0x0001e80000000800 */
[----:B------:R-:W-:Y:S04]  /*0380*/  STS [R32+0x8], R10 ;  /* 0x0000080a20007388 */ /* 0x000fe80000000800 */
[----:B------:R1:W-:Y:S01]  /*0390*/  STS [R32+0xc], R11 ;  /* 0x00000c0b20007388 */ /* 0x0003e20000000800 */
[----:B0-----:R-:W0:Y:S08]  /*03a0*/  LDC.64 R8, c[0x0][0x220] ;  /* 0x00008800ff087b82 */ /* 0x001e300000000a00 */
[----:B------:R-:W-:Y:S08]  /*03b0*/  BAR.SYNC.DEFER_BLOCKING 0x0 ;  /* 0x0000000000007b1d */ /* 0x000ff00000010000 */
[----:B-1----:R-:W1:Y:S01]  /*03c0*/  LDC.64 R10, c[0x0][0x228] ;  /* 0x00008a00ff0a7b82 */ /* 0x002e620000000a00 */
[----:B------:R-:W-:Y:S04]  /*03d0*/  LDS R28, [R24] ;  /* 0x00000000181c7984 */ /* 0x000fe80000000800 */
[----:B------:R-:W-:Y:S04]  /*03e0*/  LDS R29, [R24+0x404] ;  /* 0x00040400181d7984 */ /* 0x000fe80000000800 */
[----:B---3--:R-:W-:Y:S04]  /*03f0*/  LDS R26, [R24+0x808] ;  /* 0x00080800181a7984 */ /* 0x008fe80000000800 */
[----:B------:R-:W-:Y:S01]  /*0400*/  LDS R27, [R24+0xc0c] ;  /* 0x000c0c00181b7984 */ /* 0x000fe20000000800 */
[----:B------:R-:W-:Y:S06]  /*0410*/  BAR.SYNC.DEFER_BLOCKING 0x0 ;  /* 0x0000000000007b1d */ /* 0x000fec0000010000 */
[----:B----4-:R2:W-:Y:S04]  /*0420*/  STS [R3], R12 ;  /* 0x0000000c03007388 */ /* 0x0105e80000000800 */
[----:B------:R3:W-:Y:S04]  /*0430*/  STS [R32+0x4], R13 ;  /* 0x0000040d20007388 */ /* 0x0007e80000000800 */
[----:B------:R-:W-:Y:S01]  /*0440*/  STS [R32+0x8], R14 ;  /* 0x0000080e20007388 */ /* 0x000fe20000000800 */
[----:B--2---:R-:W-:-:S03]  /*0450*/  PRMT R12, R0, 0x6540, R4 ;  /* 0x00006540000c7816 */ /* 0x004fc60000000004 */
[----:B------:R-:W-:Y:S01]  /*0460*/  STS [R32+0xc], R15 ;  /* 0x00000c0f20007388 */ /* 0x000fe20000000800 */
[----:B------:R-:W-:Y:S01]  /*0470*/  BAR.SYNC.DEFER_BLOCKING 0x0 ;  /* 0x0000000000007b1d */ /* 0x000fe20000010000 */
[C---:B------:R-:W-:Y:S01]  /*0480*/  ISETP.GE.AND P4, PT, R12.reuse, 0x800, PT ;  /* 0x000008000c00780c */ /* 0x040fe20003f86270 */
[----:B---3--:R-:W-:Y:S02]  /*0490*/  IMAD.MOV.U32 R13, RZ, RZ, RZ ;  /* 0x000000ffff0d7224 */ /* 0x008fe400078e00ff */
[----:B0-----:R-:W-:Y:S02]  /*04a0*/  IMAD.WIDE R8, R12, 0x4, R8 ;  /* 0x000000040c087825 */ /* 0x001fe400078e0208 */
[----:B------:R-:W-:Y:S04]  /*04b0*/  LDS R33, [R24] ;  /* 0x0000000018217984 */ /* 0x000fe80000000800 */
[----:B------:R-:W-:Y:S04]  /*04c0*/  LDS R34, [R24+0x404] ;  /* 0x0004040018227984 */ /* 0x000fe80000000800 */
[----:B------:R-:W-:Y:S04]  /*04d0*/  LDS R35, [R24+0x808] ;  /* 0x0008080018237984 */ /* 0x000fe80000000800 */
[----:B------:R-:W-:Y:S01]  /*04e0*/  LDS R36, [R24+0xc0c] ;  /* 0x000c0c0018247984 */ /* 0x000fe20000000800 */
[----:B------:R-:W-:Y:S06]  /*04f0*/  BAR.SYNC.DEFER_BLOCKING 0x0 ;  /* 0x0000000000007b1d */ /* 0x000fec0000010000 */
[----:B-----5:R-:W-:Y:S04]  /*0500*/  STS [R3], R16 ;  /* 0x0000001003007388 */ /* 0x020fe80000000800 */
[----:B------:R-:W-:Y:S04]  /*0510*/  STS [R32+0x4], R17 ;  /* 0x0000041120007388 */ /* 0x000fe80000000800 */
[----:B------:R-:W-:Y:S04]  /*0520*/  STS [R32+0x8], R18 ;  /* 0x0000081220007388 */ /* 0x000fe80000000800 */
[----:B------:R-:W-:Y:S01]  /*0530*/  STS [R32+0xc], R19 ;  /* 0x00000c1320007388 */ /* 0x000fe20000000800 */
[----:B------:R-:W-:Y:S06]  /*0540*/  BAR.SYNC.DEFER_BLOCKING 0x0 ;  /* 0x0000000000007b1d */ /* 0x000fec0000010000 */
[----:B------:R-:W-:Y:S04]  /*0550*/  LDS R38, [R24] ;  /* 0x0000000018267984 */ /* 0x000fe80000000800 */
[----:B------:R-:W-:Y:S04]  /*0560*/  LDS R37, [R24+0x404] ;  /* 0x0004040018257984 */ /* 0x000fe80000000800 */
[----:B------:R-:W-:Y:S04]  /*0570*/  LDS R16, [R24+0x808] ;  /* 0x0008080018107984 */ /* 0x000fe80000000800 */
[----:B------:R-:W0:Y:S01]  /*0580*/  LDS R17, [R24+0xc0c] ;  /* 0x000c0c0018117984 */ /* 0x000e220000000800 */
[----:B------:R-:W-:Y:S06]  /*0590*/  BAR.SYNC.DEFER_BLOCKING 0x0 ;  /* 0x0000000000007b1d */ /* 0x000fec0000010000 */
[----:B------:R-:W-:Y:S04]  /*05a0*/  STS [R3], R20 ;  /* 0x0000001403007388 */ /* 0x000fe80000000800 */
[----:B------:R2:W-:Y:S04]  /*05b0*/  STS [R32+0x4], R21 ;  /* 0x0000041520007388 */ /* 0x0005e80000000800 */
[----:B------:R-:W-:Y:S04]  /*05c0*/  STS [R32+0x8], R22 ;  /* 0x0000081620007388 */ /* 0x000fe80000000800 */
[----:B------:R3:W-:Y:S01]  /*05d0*/  STS [R32+0xc], R23 ;  /* 0x00000c1720007388 */ /* 0x0007e20000000800 */
[----:B------:R-:W-:Y:S01]  /*05e0*/  IMAD.MOV.U32 R31, RZ, RZ, RZ ;  /* 0x000000ffff1f7224 */ /* 0x000fe200078e00ff */
[----:B--2---:R-:W2:Y:S08]  /*05f0*/  LDC.64 R20, c[0x0][0x238] ;  /* 0x00008e00ff147b82 */ /* 0x004eb00000000a00 */
[----:B------:R-:W-:Y:S06]  /*0600*/  BAR.SYNC.DEFER_BLOCKING 0x0 ;  /* 0x0000000000007b1d */ /* 0x000fec0000010000 */
[----:B------:R4:W5:Y:S01]  /*0610*/  @!P4 LDG.E.EL R13, desc[UR6][R8.64] ;  /* 0x00000006080dc981 */ /* 0x000962000c2e1900 */
[----:B---3--:R-:W-:-:S02]  /*0620*/  IMAD.MOV.U32 R32, RZ, RZ, RZ ;  /* 0x000000ffff207224 */ /* 0x008fc400078e00ff */
[C---:B-1----:R-:W-:Y:S01]  /*0630*/  IMAD.WIDE R10, R12.reuse, 0x4, R10 ;  /* 0x000000040c0a7825 */ /* 0x042fe200078e020a */
[----:B------:R-:W1:Y:S04]  /*0640*/  LDS R19, [R24] ;  /* 0x0000000018137984 */ /* 0x000e680000000800 */
[----:B------:R-:W3:Y:S01]  /*0650*/  @!P4 LDG.E.EL R31, desc[UR6][R10.64] ;  /* 0x000000060a1fc981 */ /* 0x000ee2000c2e1900 */
[----:B----4-:R-:W4:Y:S03]  /*0660*/  LDC.64 R8, c[0x0][0x218] ;  /* 0x00008600ff087b82 */ /* 0x010f260000000a00 */
[----:B------:R-:W0:Y:S04]  /*0670*/  LDS R18, [R24+0x404] ;  /* 0x0004040018127984 */ /* 0x000e280000000800 */
[----:B------:R-:W0:Y:S04]  /*0680*/  LDS R40, [R24+0x808] ;  /* 0x0008080018287984 */ /* 0x000e280000000800 */
[----:B------:R-:W0:Y:S01]  /*0690*/  LDS R41, [R24+0xc0c] ;  /* 0x000c0c0018297984 */ /* 0x000e220000000800 */
[----:B----4-:R-:W-:-:S02]  /*06a0*/  IMAD.WIDE R14, R12, 0x4, R8 ;  /* 0x000000040c0e7825 */ /* 0x010fc400078e0208 */
[----:B------:R-:W4:Y:S03]  /*06b0*/  LDC.64 R8, c[0x0][0x230] ;  /* 0x00008c00ff087b82 */ /* 0x000f260000000a00 */
[----:B------:R0:W3:Y:S01]  /*06c0*/  @!P4 LDG.E.EL R39, desc[UR6][R14.64] ;  /* 0x000000060e27c981 */ /* 0x0000e2000c2e1900 */
[----:B----4-:R-:W-:-:S05]  /*06d0*/  IMAD.WIDE R8, R12, 0x4, R8 ;  /* 0x000000040c087825 */ /* 0x010fca00078e0208 */
[----:B------:R4:W3:Y:S01]  /*06e0*/  @!P4 LDG.E.EL R32, desc[UR6][R8.64] ;  /* 0x000000060820c981 */ /* 0x0008e2000c2e1900 */
[----:B0-----:R-:W-:Y:S01]  /*06f0*/  IMAD.MOV.U32 R15, RZ, RZ, 0x3e800000 ;  /* 0x3e800000ff0f7424 */ /* 0x001fe200078e00ff */
[----:B------:R-:W-:Y:S02]  /*0700*/  CS2R R10, SRZ ;  /* 0x00000000000a7805 */ /* 0x000fe4000001ff00 */
[----:B----4-:R-:W-:Y:S01]  /*0710*/  CS2R R8, SRZ ;  /* 0x0000000000087805 */ /* 0x010fe2000001ff00 */
[----:B--2---:R-:W-:-:S04]  /*0720*/  IMAD.WIDE R44, R7, 0x4, R20 ;  /* 0x00000004072c7825 */ /* 0x004fc800078e0214 */
[----:B-----5:R-:W-:-:S04]  /*0730*/  FADD R13, R13, 9.9999997473787516356e-06 ;  /* 0x3727c5ac0d0d7421 */ /* 0x020fc80000000000 */
[----:B------:R-:W0:Y:S02]  /*0740*/  MUFU.SQRT R42, R13 ;  /* 0x0000000d002a7308 */ /* 0x000e240000002000 */
[C---:B0-----:R-:W-:Y:S02]  /*0750*/  FSETP.GT.AND P4, PT, R42.reuse, 8.50705917302346158658e+37, PT ;  /* 0x7e8000002a00780b */ /* 0x041fe40003f84000 */
[----:B------:R-:W-:-:S11]  /*0760*/  FSETP.GEU.AND P5, PT, R42, 1.175494350822287508e-38, PT ;  /* 0x008000002a00780b */ /* 0x000fd60003fae000 */
[----:B------:R-:W-:-:S04]  /*0770*/  @P4 FMUL R42, R42, 0.25 ;  /* 0x3e8000002a2a4820 */ /* 0x000fc80000400000 */
[----:B------:R-:W-:-:S04]  /*0780*/  @!P5 FMUL R42, R42, 16777216 ;  /* 0x4b8000002a2ad820 */ /* 0x000fc80000400000 */
[----:B------:R-:W0:Y:S01]  /*0790*/  MUFU.RCP R22, R42 ;  /* 0x0000002a00167308 */ /* 0x000e220000001000 */
[----:B------:R-:W-:Y:S01]  /*07a0*/  FSEL R15, R15, 1, P4 ;  /* 0x3f8000000f0f7808 */ /* 0x000fe20002000000 */
[----:B------:R-:W-:-:S04]  /*07b0*/  IMAD.WIDE R12, R30, 0x4, R20 ;  /* 0x000000041e0c7825 */ /* 0x000fc800078e0214 */
[----:B------:R-:W-:Y:S01]  /*07c0*/  @!P5 FMUL R15, R15, 16777216 ;  /* 0x4b8000000f0fd820 */ /* 0x000fe20000400000 */
[----:B------:R2:W4:Y:S01]  /*07d0*/  @P3 LDG.E.EL.128 R8, desc[UR6][R12.64] ;  /* 0x000000060c083981 */ /* 0x000522000c2e1d00 */
[--C-:B---3--:R-:W-:Y:S01]  /*07e0*/  FADD R23, R17, -R39.reuse ;  /* 0x8000002711177221 */ /* 0x108fe20000000000 */
[----:B------:R-:W-:Y:S01]  /*07f0*/  FADD R30, R16, -R39 ;  /* 0x80000027101e7221 */ /* 0x000fe20000000000 */
[----:B------:R-:W-:-:S04]  /*0800*/  IMAD.WIDE R16, R25, 0x4, R20 ;  /* 0x0000000419107825 */ /* 0x000fc800078e0214 */
[----:B0-----:R-:W-:Y:S01]  /*0810*/  FMUL R22, R22, R15 ;  /* 0x0000000f16167220 */ /* 0x001fe20000400000 */
[----:B------:R-:W-:Y:S02]  /*0820*/  CS2R R14, SRZ ;  /* 0x00000000000e7805 */ /* 0x000fe4000001ff00 */
[----:B--2---:R-:W-:Y:S01]  /*0830*/  MOV R12, RZ ;  /* 0x000000ff000c7202 */ /* 0x004fe20000000f00 */
[----:B------:R-:W-:Y:S02]  /*0840*/  IMAD.MOV.U32 R13, RZ, RZ, RZ ;  /* 0x000000ffff0d7224 */ /* 0x000fe400078e00ff */
[--C-:B-1----:R-:W-:Y:S01]  /*0850*/  FADD R25, R19, -R39.reuse ;  /* 0x8000002713197221 */ /* 0x102fe20000000000 */
[--C-:B------:R-:W-:Y:S01]  /*0860*/  FADD R42, R18, -R39.reuse ;  /* 0x80000027122a7221 */ /* 0x100fe20000000000 */
[----:B------:R-:W-:Y:S02]  /*0870*/  CS2R R18, SRZ ;  /* 0x0000000000127805 */ /* 0x000fe4000001ff00 */
[----:B------:R0:W2:Y:S01]  /*0880*/  @P2 LDG.E.EL.128 R12, desc[UR6][R16.64] ;  /* 0x00000006100c2981 */ /* 0x0000a2000c2e1d00 */
[--C-:B------:R-:W-:Y:S01]  /*0890*/  FADD R37, R37, -R39.reuse ;  /* 0x8000002725257221 */ /* 0x100fe20000000000 */
[--C-:B------:R-:W-:Y:S01]  /*08a0*/  FADD R38, R38, -R39.reuse ;  /* 0x8000002726267221 */ /* 0x100fe20000000000 */
[--C-:B------:R-:W-:Y:S01]  /*08b0*/  FADD R36, R36, -R39.reuse ;  /* 0x8000002724247221 */ /* 0x100fe20000000000 */
[--C-:B------:R-:W-:Y:S01]  /*08c0*/  FADD R35, R35, -R39.reuse ;  /* 0x8000002723237221 */ /* 0x100fe20000000000 */
[--C-:B------:R-:W-:Y:S01]  /*08d0*/  FADD R34, R34, -R39.reuse ;  /* 0x8000002722227221 */ /* 0x100fe20000000000 */
[--C-:B------:R-:W-:Y:S01]  /*08e0*/  FADD R33, R33, -R39.reuse ;  /* 0x8000002721217221 */ /* 0x100fe20000000000 */
[--C-:B------:R-:W-:Y:S01]  /*08f0*/  FADD R27, R27, -R39.reuse ;  /* 0x800000271b1b7221 */ /* 0x100fe20000000000 */
[----:B0-----:R-:W-:Y:S01]  /*0900*/  CS2R R16, SRZ ;  /* 0x0000000000107805 */ /* 0x001fe2000001ff00 */
[--C-:B------:R-:W-:Y:S01]  /*0910*/  FADD R26, R26, -R39.reuse ;  /* 0x800000271a1a7221 */ /* 0x100fe20000000000 */
[--C-:B------:R-:W-:Y:S01]  /*0920*/  FADD R29, R29, -R39.reuse ;  /* 0x800000271d1d7221 */ /* 0x100fe20000000000 */
[--C-:B------:R-:W-:Y:S01]  /*0930*/  FADD R28, R28, -R39.reuse ;  /* 0x800000271c1c7221 */ /* 0x100fe20000000000 */
[--C-:B------:R-:W-:Y:S01]  /*0940*/  FADD R40, R40, -R39.reuse ;  /* 0x8000002728287221 */ /* 0x100fe20000000000 */
[----:B------:R-:W-:Y:S01]  /*0950*/  FADD R41, R41, -R39 ;  /* 0x8000002729297221 */ /* 0x000fe20000000000 */
[----:B------:R0:W3:Y:S01]  /*0960*/  @P1 LDG.E.EL.128 R16, desc[UR6][R44.64] ;  /* 0x000000062c101981 */ /* 0x0000e2000c2e1d00 */
[-C--:B------:R-:W-:Y:S01]  /*0970*/  FMUL R29, R29, R22.reuse ;  /* 0x000000161d1d7220 */ /* 0x080fe20000400000 */
        /* <DEDUP_REMOVED lines=14> */
[----:B------:R-:W-:Y:S01]  /*0a60*/  FMUL R41, R41, R22 ;  /* 0x0000001629297220 */ /* 0x000fe20000400000 */
[----:B0-----:R-:W-:Y:S01]  /*0a70*/  IMAD.WIDE R44, R6, 0x4, R20 ;  /* 0x00000004062c7825 */ /* 0x001fe200078e0214 */
[----:B------:R-:W-:-:S02]  /*0a80*/  CS2R R20, SRZ ;  /* 0x0000000000147805 */ /* 0x000fc4000001ff00 */
[----:B------:R-:W-:-:S06]  /*0a90*/  CS2R R22, SRZ ;  /* 0x0000000000167805 */ /* 0x000fcc000001ff00 */
[----:B------:R0:W5:Y:S01]  /*0aa0*/  @P0 LDG.E.EL.128 R20, desc[UR6][R44.64] ;  /* 0x000000062c140981 */ /* 0x000162000c2e1d00 */
[----:B------:R-:W-:Y:S01]  /*0ab0*/  BAR.SYNC.DEFER_BLOCKING 0x0 ;  /* 0x0000000000007b1d */ /* 0x000fe20000010000 */
[-CC-:B------:R-:W-:Y:S01]  /*0ac0*/  FFMA R39, R28, R31.reuse, R32.reuse ;  /* 0x0000001f1c277223 */ /* 0x180fe20000000020 */
[-CC-:B------:R-:W-:Y:S01]  /*0ad0*/  FFMA R29, R29, R31.reuse, R32.reuse ;  /* 0x0000001f1d1d7223 */ /* 0x180fe20000000020 */
[-CC-:B------:R-:W-:Y:S01]  /*0ae0*/  FFMA R43, R26, R31.reuse, R32.reuse ;  /* 0x0000001f1a2b7223 */ /* 0x180fe20000000020 */
[-CC-:B------:R-:W-:Y:S02]  /*0af0*/  FFMA R27, R27, R31.reuse, R32.reuse ;  /* 0x0000001f1b1b7223 */ /* 0x180fe40000000020 */
[----:B------:R-:W-:Y:S04]  /*0b00*/  STS [R24], R39 ;  /* 0x0000002718007388 */ /* 0x000fe80000000800 */
[----:B------:R-:W-:Y:S04]  /*0b10*/  STS [R24+0x404], R29 ;  /* 0x0004041d18007388 */ /* 0x000fe80000000800 */
[----:B------:R-:W-:Y:S04]  /*0b20*/  STS [R24+0x808], R43 ;  /* 0x0008082b18007388 */ /* 0x000fe80000000800 */
[----:B------:R-:W-:Y:S01]  /*0b30*/  STS [R24+0xc0c], R27 ;  /* 0x000c0c1b18007388 */ /* 0x000fe20000000800 */
[----:B------:R-:W-:Y:S01]  /*0b40*/  BAR.SYNC.DEFER_BLOCKING 0x0 ;  /* 0x0000000000007b1d */ /* 0x000fe20000010000 */
[-CC-:B------:R-:W-:Y:S01]  /*0b50*/  FFMA R33, R33, R31.reuse, R32.reuse ;  /* 0x0000001f21217223 */ /* 0x180fe20000000020 */
[-CC-:B------:R-:W-:Y:S01]  /*0b60*/  FFMA R34, R34, R31.reuse, R32.reuse ;  /* 0x0000001f22227223 */ /* 0x180fe20000000020 */
[-CC-:B------:R-:W-:Y:S01]  /*0b70*/  FFMA R35, R35, R31.reuse, R32.reuse ;  /* 0x0000001f23237223 */ /* 0x180fe20000000020 */
[-CC-:B------:R-:W-:Y:S01]  /*0b80*/  FFMA R36, R36, R31.reuse, R32.reuse ;  /* 0x0000001f24247223 */ /* 0x180fe20000000020 */
[-CC-:B------:R-:W-:Y:S01]  /*0b90*/  FFMA R38, R38, R31.reuse, R32.reuse ;  /* 0x0000001f26267223 */ /* 0x180fe20000000020 */
[-CC-:B------:R-:W-:Y:S01]  /*0ba0*/  FFMA R37, R37, R31.reuse, R32.reuse ;  /* 0x0000001f25257223 */ /* 0x180fe20000000020 */
[-CC-:B0-----:R-:W-:Y:S01]  /*0bb0*/  FFMA R45, R30, R31.reuse, R32.reuse ;  /* 0x0000001f1e2d7223 */ /* 0x181fe20000000020 */
[-CC-:B------:R-:W-:Y:S01]  /*0bc0*/  FFMA R7, R7, R31.reuse, R32.reuse ;  /* 0x0000001f07077223 */ /* 0x180fe20000000020 */
[-CC-:B------:R-:W-:Y:S01]  /*0bd0*/  FFMA R25, R25, R31.reuse, R32.reuse ;  /* 0x0000001f19197223 */ /* 0x180fe20000000020 */
[-CC-:B------:R-:W-:Y:S01]  /*0be0*/  FFMA R42, R42, R31.reuse, R32.reuse ;  /* 0x0000001f2a2a7223 */ /* 0x180fe20000000020 */
[-CC-:B------:R-:W-:Y:S01]  /*0bf0*/  FFMA R40, R40, R31.reuse, R32.reuse ;  /* 0x0000001f28287223 */ /* 0x180fe20000000020 */
[----:B------:R-:W-:Y:S01]  /*0c00*/  FFMA R41, R41, R31, R32 ;  /* 0x0000001f29297223 */ /* 0x000fe20000000020 */
[----:B------:R-:W-:Y:S04]  /*0c10*/  LDS R26, [R3+0xc] ;  /* 0x00000c00031a7984 */ /* 0x000fe80000000800 */
[----:B------:R-:W-:Y:S04]  /*0c20*/  LDS R30, [R3+0x8] ;  /* 0x00000800031e7984 */ /* 0x000fe80000000800 */
[----:B------:R-:W-:Y:S04]  /*0c30*/  LDS R28, [R3+0x4] ;  /* 0x00000400031c7984 */ /* 0x000fe80000000800 */
[----:B------:R-:W4:Y:S01]  /*0c40*/  LDS R31, [R3] ;  /* 0x00000000031f7984 */ /* 0x000f220000000800 */
[----:B------:R-:W-:Y:S06]  /*0c50*/  BAR.SYNC.DEFER_BLOCKING 0x0 ;  /* 0x0000000000007b1d */ /* 0x000fec0000010000 */
[----:B------:R-:W-:Y:S04]  /*0c60*/  STS [R24], R33 ;  /* 0x0000002118007388 */ /* 0x000fe80000000800 */
[----:B------:R-:W-:Y:S04]  /*0c70*/  STS [R24+0x404], R34 ;  /* 0x0004042218007388 */ /* 0x000fe80000000800 */
[----:B------:R-:W-:Y:S04]  /*0c80*/  STS [R24+0x808], R35 ;  /* 0x0008082318007388 */ /* 0x000fe80000000800 */
[----:B------:R-:W-:Y:S01]  /*0c90*/  STS [R24+0xc0c], R36 ;  /* 0x000c0c2418007388 */ /* 0x000fe20000000800 */
[----:B------:R-:W-:Y:S06]  /*0ca0*/  BAR.SYNC.DEFER_BLOCKING 0x0 ;  /* 0x0000000000007b1d */ /* 0x000fec0000010000 */
[----:B------:R-:W-:Y:S04]  /*0cb0*/  LDS R44, [R3+0xc] ;  /* 0x00000c00032c7984 */ /* 0x000fe80000000800 */
[----:B------:R-:W-:Y:S04]  /*0cc0*/  LDS R29, [R3+0x8] ;  /* 0x00000800031d7984 */ /* 0x000fe80000000800 */
[----:B------:R-:W-:Y:S04]  /*0cd0*/  LDS R32, [R3+0x4] ;  /* 0x0000040003207984 */ /* 0x000fe80000000800 */
[----:B------:R-:W2:Y:S01]  /*0ce0*/  LDS R27, [R3] ;  /* 0x00000000031b7984 */ /* 0x000ea20000000800 */
[----:B------:R-:W-:Y:S06]  /*0cf0*/  BAR.SYNC.DEFER_BLOCKING 0x0 ;  /* 0x0000000000007b1d */ /* 0x000fec0000010000 */
[----:B------:R-:W-:Y:S04]  /*0d00*/  STS [R24], R38 ;  /* 0x0000002618007388 */ /* 0x000fe80000000800 */
[----:B------:R0:W-:Y:S04]  /*0d10*/  STS [R24+0x404], R37 ;  /* 0x0004042518007388 */ /* 0x0001e80000000800 */
[----:B------:R-:W-:Y:S04]  /*0d20*/  STS [R24+0x808], R45 ;  /* 0x0008082d18007388 */ /* 0x000fe80000000800 */
[----:B------:R-:W-:Y:S01]  /*0d30*/  STS [R24+0xc0c], R7 ;  /* 0x000c0c0718007388 */ /* 0x000fe20000000800 */
[----:B------:R-:W-:Y:S06]  /*0d40*/  BAR.SYNC.DEFER_BLOCKING 0x0 ;  /* 0x0000000000007b1d */ /* 0x000fec0000010000 */
[----:B------:R-:W0:Y:S01]  /*0d50*/  S2R R6, SR_TID.X ;  /* 0x0000000000067919 */ /* 0x000e220000002100 */
[----:B------:R-:W-:Y:S04]  /*0d60*/  LDS R36, [R3+0xc] ;  /* 0x00000c0003247984 */ /* 0x000fe80000000800 */
[----:B------:R-:W-:Y:S04]  /*0d70*/  LDS R35, [R3+0x8] ;  /* 0x0000080003237984 */ /* 0x000fe80000000800 */
[----:B------:R-:W-:Y:S04]  /*0d80*/  LDS R34, [R3+0x4] ;  /* 0x0000040003227984 */ /* 0x000fe80000000800 */
[----:B------:R-:W3:Y:S01]  /*0d90*/  LDS R33, [R3] ;  /* 0x0000000003217984 */ /* 0x000ee20000000800 */
[----:B------:R-:W-:Y:S01]  /*0da0*/  BAR.SYNC.DEFER_BLOCKING 0x0 ;  /* 0x0000000000007b1d */ /* 0x000fe20000010000 */
[----:B0-----:R-:W-:Y:S01]  /*0db0*/  IMAD.SHL.U32 R37, R6, 0x40, RZ ;  /* 0x0000004006257824 */ /* 0x001fe200078e00ff */
[----:B------:R-:W-:-:S04]  /*0dc0*/  SHF.R.U32.HI R39, RZ, 0x6, R6 ;  /* 0x00000006ff277819 */ /* 0x000fc80000011606 */
[----:B------:R-:W-:Y:S04]  /*0dd0*/  STS [R24], R25 ;  /* 0x0000001918007388 */ /* 0x000fe80000000800 */
[----:B------:R0:W-:Y:S04]  /*0de0*/  STS [R24+0x404], R42 ;  /* 0x0004042a18007388 */ /* 0x0001e80000000800 */
[----:B------:R-:W-:Y:S04]  /*0df0*/  STS [R24+0x808], R40 ;  /* 0x0008082818007388 */ /* 0x000fe80000000800 */
[----:B------:R-:W-:Y:S01]  /*0e00*/  STS [R24+0xc0c], R41 ;  /* 0x000c0c2918007388 */ /* 0x000fe20000000800 */
[----:B------:R-:W-:Y:S01]  /*0e10*/  BAR.SYNC.DEFER_BLOCKING 0x0 ;  /* 0x0000000000007b1d */ /* 0x000fe20000010000 */
[----:B------:R-:W-:-:S02]  /*0e20*/  LOP3.LUT R38, R37, 0xfc0, RZ, 0xc0, !PT ;  /* 0x00000fc025267812 */ /* 0x000fc400078ec0ff */
[----:B------:R-:W-:-:S03]  /*0e30*/  SGXT.U32 R39, R39, 0x2 ;  /* 0x000000022727781a */ /* 0x000fc60000000000 */
[C---:B0-----:R-:W-:Y:S01]  /*0e40*/  VIADD R42, R38.reuse, UR4 ;  /* 0x00000004262a7c36 */ /* 0x041fe20008000000 */
[----:B------:R-:W-:Y:S01]  /*0e50*/  LOP3.LUT R39, R38, R39, RZ, 0xfc, !PT ;  /* 0x0000002726277212 */ /* 0x000fe200078efcff */
[----:B------:R-:W5:Y:S04]  /*0e60*/  LDS R25, [R3] ;  /* 0x0000000003197984 */ /* 0x000f680000000800 */
[----:B------:R-:W0:Y:S04]  /*0e70*/  LDS R37, [R3+0x8] ;  /* 0x0000080003257984 */ /* 0x000e280000000800 */
[----:B------:R-:W1:Y:S04]  /*0e80*/  LDS R7, [R3+0x4] ;  /* 0x0000040003077984 */ /* 0x000e680000000800 */
[----:B------:R-:W0:Y:S01]  /*0e90*/  LDS R38, [R3+0xc] ;  /* 0x00000c0003267984 */ /* 0x000e220000000800 */
[C---:B----4-:R-:W-:Y:S01]  /*0ea0*/  FSETP.GEU.AND P6, PT, R31.reuse, -R8, PT ;  /* 0x800000081f00720b */ /* 0x050fe20003fce000 */
[----:B------:R-:W-:-:S05]  /*0eb0*/  FADD R8, R31, R8 ;  /* 0x000000081f087221 */ /* 0x000fca0000000000 */
[----:B------:R-:W-:Y:S02]  /*0ec0*/  FSEL R8, R8, RZ, P6 ;  /* 0x000000ff08087208 */ /* 0x000fe40003000000 */
[C---:B--2---:R-:W-:Y:S01]  /*0ed0*/  FSETP.GEU.AND P6, PT, R27.reuse, -R12, PT ;  /* 0x8000000c1b00720b */ /* 0x044fe20003fce000 */
[----:B------:R-:W-:-:S05]  /*0ee0*/  FADD R12, R27, R12 ;  /* 0x0000000c1b0c7221 */ /* 0x000fca0000000000 */
[----:B------:R-:W-:Y:S02]  /*0ef0*/  FSEL R12, R12, RZ, P6 ;  /* 0x000000ff0c0c7208 */ /* 0x000fe40003000000 */
[C---:B---3--:R-:W-:Y:S01]  /*0f00*/  FSETP.GEU.AND P6, PT, R33.reuse, -R16, PT ;  /* 0x800000102100720b */ /* 0x048fe20003fce000 */
[----:B------:R-:W-:Y:S01]  /*0f10*/  FADD R16, R33, R16 ;  /* 0x0000001021107221 */ /* 0x000fe20000000000 */
[C---:B------:R-:W-:Y:S01]  /*0f20*/  FSETP.GEU.AND P5, PT, R26.reuse, -R11, PT ;  /* 0x8000000b1a00720b */ /* 0x040fe20003fae000 */
        /* <DEDUP_REMOVED lines=11> */
[----:B------:R-:W-:-:S02]  /*0fe0*/  FSEL R16, R16, RZ, P6 ;  /* 0x000000ff10107208 */ /* 0x000fc40003000000 */
[C---:B-----5:R-:W-:Y:S01]  /*0ff0*/  FSETP.GEU.AND P6, PT, R25.reuse, -R20, PT ;  /* 0x800000141900720b */ /* 0x060fe20003fce000 */
[----:B------:R-:W-:Y:S01]  /*1000*/  FADD R20, R25, R20 ;  /* 0x0000001419147221 */ /* 0x000fe20000000000 */
[----:B------:R-:W-:Y:S02]  /*1010*/  LOP3.LUT R2, R2, 0xc, R5, 0xf8, !PT ;  /* 0x0000000c02027812 */ /* 0x000fe400078ef805 */
[----:B------:R-:W-:Y:S02]  /*1020*/  FSEL R24, R9, RZ, P3 ;  /* 0x000000ff09187208 */ /* 0x000fe40001800000 */
[----:B------:R-:W-:Y:S02]  /*1030*/  FSEL R10, R10, RZ, P4 ;  /* 0x000000ff0a0a7208 */ /* 0x000fe40002000000 */
[----:B------:R-:W-:Y:S02]  /*1040*/  FSEL R26, R11, RZ, P5 ;  /* 0x000000ff0b1a7208 */ /* 0x000fe40002800000 */
[----:B------:R-:W-:-:S02]  /*1050*/  FSEL R28, R13, RZ, P0 ;  /* 0x000000ff0d1c7208 */ /* 0x000fc40000000000 */
[----:B------:R-:W-:Y:S02]  /*1060*/  FSEL R14, R14, RZ, P1 ;  /* 0x000000ff0e0e7208 */ /* 0x000fe40000800000 */
[----:B------:R-:W-:Y:S02]  /*1070*/  FSEL R30, R15, RZ, P2 ;  /* 0x000000ff0f1e7208 */ /* 0x000fe40001000000 */
[----:B------:R-:W-:Y:S01]  /*1080*/  LEA R5, R39, R42, 0x2 ;  /* 0x0000002a27057211 */ /* 0x000fe200078e10ff */
[----:B------:R-:W-:Y:S01]  /*1090*/  BAR.SYNC.DEFER_BLOCKING 0x0 ;  /* 0x0000000000007b1d */ /* 0x000fe20000010000 */
[C---:B------:R-:W-:Y:S01]  /*10a0*/  FSETP.GEU.AND P3, PT, R36.reuse, -R19, PT ;  /* 0x800000132400720b */ /* 0x040fe20003f6e000 */
[----:B------:R-:W-:Y:S01]  /*10b0*/  FADD R19, R36, R19 ;  /* 0x0000001324137221 */ /* 0x000fe20000000000 */
[C---:B------:R-:W-:Y:S01]  /*10c0*/  FSETP.GEU.AND P4, PT, R35.reuse, -R18, PT ;  /* 0x800000122300720b */ /* 0x040fe20003f8e000 */
[----:B------:R-:W-:Y:S01]  /*10d0*/  FADD R18, R35, R18 ;  /* 0x0000001223127221 */ /* 0x000fe20000000000 */
[C---:B------:R-:W-:Y:S01]  /*10e0*/  FSETP.GEU.AND P5, PT, R34.reuse, -R17, PT ;  /* 0x800000112200720b */ /* 0x040fe20003fae000 */
[----:B------:R-:W-:Y:S01]  /*10f0*/  FADD R17, R34, R17 ;  /* 0x0000001122117221 */ /* 0x000fe20000000000 */
[C---:B0-----:R-:W-:Y:S01]  /*1100*/  FSETP.GEU.AND P0, PT, R37.reuse, -R22, PT ;  /* 0x800000162500720b */ /* 0x041fe20003f0e000 */
[----:B------:R-:W-:Y:S01]  /*1110*/  FADD R22, R37, R22 ;  /* 0x0000001625167221 */ /* 0x000fe20000000000 */
[C---:B-1----:R-:W-:Y:S01]  /*1120*/  FSETP.GEU.AND P1, PT, R7.reuse, -R21, PT ;  /* 0x800000150700720b */ /* 0x042fe20003f2e000 */
[----:B------:R-:W-:Y:S01]  /*1130*/  FADD R7, R7, R21 ;  /* 0x0000001507077221 */ /* 0x000fe20000000000 */
[C---:B------:R-:W-:Y:S01]  /*1140*/  FSETP.GEU.AND P2, PT, R38.reuse, -R23, PT ;  /* 0x800000172600720b */ /* 0x040fe20003f4e000 */
[----:B------:R-:W-:Y:S01]  /*1150*/  FADD R23, R38, R23 ;  /* 0x0000001726177221 */ /* 0x000fe20000000000 */
[----:B------:R-:W-:-:S02]  /*1160*/  FSEL R20, R20, RZ, P6 ;  /* 0x000000ff14147208 */ /* 0x000fc40003000000 */
[----:B------:R-:W-:Y:S02]  /*1170*/  FSEL R32, R17, RZ, P5 ;  /* 0x000000ff11207208 */ /* 0x000fe40002800000 */
[----:B------:R-:W-:Y:S02]  /*1180*/  FSEL R18, R18, RZ, P4 ;  /* 0x000000ff12127208 */ /* 0x000fe40002000000 */
[----:B------:R-:W-:Y:S01]  /*1190*/  FSEL R22, R22, RZ, P0 ;  /* 0x000000ff16167208 */ /* 0x000fe20000000000 */
[----:B------:R-:W-:Y:S01]  /*11a0*/  IMAD.SHL.U32 R3, R6, 0x4, RZ ;  /* 0x0000000406037824 */ /* 0x000fe200078e00ff */
[----:B------:R0:W-:Y:S04]  /*11b0*/  STS [R5], R8 ;  /* 0x0000000805007388 */ /* 0x0001e80000000800 */
[----:B------:R1:W-:Y:S04]  /*11c0*/  STS [R5+0xa0], R10 ;  /* 0x0000a00a05007388 */ /* 0x0003e80000000800 */
[----:B------:R2:W-:Y:S01]  /*11d0*/  STS [R5+0x30], R20 ;  /* 0x0000301405007388 */ /* 0x0005e20000000800 */
[----:B0-----:R-:W-:-:S02]  /*11e0*/  FSEL R8, R19, RZ, P3 ;  /* 0x000000ff13087208 */ /* 0x001fc40001800000 */
[----:B-1----:R-:W-:Y:S02]  /*11f0*/  FSEL R10, R7, RZ, P1 ;  /* 0x000000ff070a7208 */ /* 0x002fe40000800000 */
[----:B--2---:R-:W-:Y:S01]  /*1200*/  FSEL R20, R23, RZ, P2 ;  /* 0x000000ff17147208 */ /* 0x004fe20001000000 */
[----:B------:R-:W-:Y:S01]  /*1210*/  STS [R5+0x50], R24 ;  /* 0x0000501805007388 */ /* 0x000fe20000000800 */
[----:B------:R-:W-:-:S03]  /*1220*/  LOP3.LUT R3, R3, 0x3fc, RZ, 0xc0, !PT ;  /* 0x000003fc03037812 */ /* 0x000fc600078ec0ff */
[----:B------:R-:W-:Y:S04]  /*1230*/  STS [R5+0xf0], R26 ;  /* 0x0000f01a05007388 */ /* 0x000fe80000000800 */
[----:B------:R0:W-:Y:S04]  /*1240*/  STS [R5+0x10], R12 ;  /* 0x0000100c05007388 */ /* 0x0001e80000000800 */
[----:B------:R-:W-:Y:S04]  /*1250*/  STS [R5+0x60], R28 ;  /* 0x0000601c05007388 */ /* 0x000fe80000000800 */
[----:B------:R-:W-:Y:S04]  /*1260*/  STS [R5+0xb0], R14 ;  /* 0x0000b00e05007388 */ /* 0x000fe80000000800 */
[----:B------:R-:W-:Y:S04]  /*1270*/  STS [R5+0x100], R30 ;  /* 0x0001001e05007388 */ /* 0x000fe80000000800 */
[----:B------:R-:W-:Y:S04]  /*1280*/  STS [R5+0x20], R16 ;  /* 0x0000201005007388 */ /* 0x000fe80000000800 */
[----:B------:R-:W-:Y:S04]  /*1290*/  STS [R5+0x70], R32 ;  /* 0x0000702005007388 */ /* 0x000fe80000000800 */
[----:B------:R-:W-:Y:S04]  /*12a0*/  STS [R5+0xc0], R18 ;  /* 0x0000c01205007388 */ /* 0x000fe80000000800 */
[----:B------:R1:W-:Y:S04]  /*12b0*/  STS [R5+0x110], R8 ;  /* 0x0001100805007388 */ /* 0x0003e80000000800 */
[----:B------:R-:W-:Y:S04]  /*12c0*/  STS [R5+0x80], R10 ;  /* 0x0000800a05007388 */ /* 0x000fe80000000800 */
[----:B------:R-:W-:Y:S04]  /*12d0*/  STS [R5+0xd0], R22 ;  /* 0x0000d01605007388 */ /* 0x000fe80000000800 */
[----:B------:R2:W-:Y:S01]  /*12e0*/  STS [R5+0x120], R20 ;  /* 0x0001201405007388 */ /* 0x0005e20000000800 */
[----:B------:R-:W-:-:S02]  /*12f0*/  LOP3.LUT R7, R3, 0x400, RZ, 0xfc, !PT ;  /* 0x0000040003077812 */ /* 0x000fc400078efcff */
[----:B------:R-:W-:Y:S02]  /*1300*/  LOP3.LUT R9, R3, 0x800, RZ, 0xfc, !PT ;  /* 0x0000080003097812 */ /* 0x000fe400078efcff */
[----:B------:R-:W-:Y:S02]  /*1310*/  LOP3.LUT R6, R6, 0xfc, RZ, 0xc0, !PT ;  /* 0x000000fc06067812 */ /* 0x000fe400078ec0ff */
[----:B------:R-:W-:Y:S02]  /*1320*/  LOP3.LUT R7, R7, 0x7f0, RZ, 0xc0, !PT ;  /* 0x000007f007077812 */ /* 0x000fe400078ec0ff */
[----:B------:R-:W-:Y:S02]  /*1330*/  LOP3.LUT R9, R9, 0xbf0, RZ, 0xc0, !PT ;  /* 0x00000bf009097812 */ /* 0x000fe400078ec0ff */
[----:B------:R-:W-:Y:S01]  /*1340*/  LEA R6, R6, UR4, 0x2 ;  /* 0x0000000406067c11 */ /* 0x000fe2000f8e10ff */
[----:B0-----:R-:W-:Y:S02]  /*1350*/  VIADD R12, R7, UR4 ;  /* 0x00000004070c7c36 */ /* 0x001fe40008000000 */
[----:B-1----:R-:W-:Y:S01]  /*1360*/  VIADD R8, R9, UR4 ;  /* 0x0000000409087c36 */ /* 0x002fe20008000000 */
[C---:B------:R-:W-:Y:S01]  /*1370*/  LEA R16, R3.reuse, R6, 0x2 ;  /* 0x0000000603107211 */ /* 0x040fe200078e10ff */
[----:B------:R-:W-:Y:S01]  /*1380*/  BAR.SYNC.DEFER_BLOCKING 0x0 ;  /* 0x0000000000007b1d */ /* 0x000fe20000010000 */
[----:B------:R-:W-:-:S02]  /*1390*/  IMAD R12, R3, 0x4, R12 ;  /* 0x00000004030c7824 */ /* 0x000fc400078e020c */
[----:B------:R-:W-:Y:S01]  /*13a0*/  IMAD R8, R3, 0x4, R8 ;  /* 0x0000000403087824 */ /* 0x000fe200078e0208 */
[----:B------:R-:W-:Y:S02]  /*13b0*/  SHF.R.S32.HI R7, RZ, 0x1f, R2 ;  /* 0x0000001fff077819 */ /* 0x000fe40000011402 */
[----:B------:R-:W-:Y:S02]  /*13c0*/  SHF.R.U32.HI R21, RZ, 0x2, R0 ;  /* 0x00000002ff157819 */ /* 0x000fe40000011600 */
[----:B------:R-:W-:Y:S02]  /*13d0*/  LEA.HI R23, R7, R2, RZ, 0x4 ;  /* 0x0000000207177211 */ /* 0x000fe400078f20ff */
[----:B------:R-:W0:Y:S01]  /*13e0*/  LDC.64 R6, c[0x0][0x240] ;  /* 0x00009000ff067b82 */ /* 0x000e220000000a00 */
[----:B------:R-:W1:Y:S04]  /*13f0*/  LDS.128 R16, [R16] ;  /* 0x0000000010107984 */ /* 0x000e680000000c00 */
[----:B------:R-:W3:Y:S04]  /*1400*/  LDS.128 R12, [R12+0x1000] ;  /* 0x001000000c0c7984 */ /* 0x000ee80000000c00 */
[----:B------:R-:W4:Y:S01]  /*1410*/  LDS.128 R8, [R8+0x2000] ;  /* 0x0020000008087984 */ /* 0x000f220000000c00 */
[----:B------:R-:W-:Y:S01]  /*1420*/  IMAD.SHL.U32 R0, R23, 0x800, RZ ;  /* 0x0000080017007824 */ /* 0x000fe200078e00ff */
[----:B------:R-:W-:-:S02]  /*1430*/  SGXT.U32 R21, R21, 0x6 ;  /* 0x000000061515781a */ /* 0x000fc40000000000 */
[----:B------:R-:W-:Y:S02]  /*1440*/  LOP3.LUT R25, R23, 0xfffffff0, RZ, 0xc0, !PT ;  /* 0xfffffff017197812 */ /* 0x000fe400078ec0ff */
[----:B--2---:R-:W-:Y:S02]  /*1450*/  LOP3.LUT R5, R0, 0xffff8000, RZ, 0xc0, !PT ;  /* 0xffff800000057812 */ /* 0x004fe400078ec0ff */
[----:B------:R-:W-:Y:S02]  /*1460*/  PRMT R21, R21, 0x6540, R4 ;  /* 0x0000654015157816 */ /* 0x000fe40000000004 */
[----:B------:R-:W-:Y:S02]  /*1470*/  LOP3.LUT R0, R3, 0xc00, RZ, 0xfc, !PT ;  /* 0x00000c0003007812 */ /* 0x000fe400078efcff */
[----:B------:R-:W-:Y:S02]  /*1480*/  ISETP.GE.AND P0, PT, R2, 0x40, PT ;  /* 0x000000400200780c */ /* 0x000fe40003f06270 */
[----:B------:R-:W-:-:S02]  /*1490*/  IADD3 R25, R5, R2, -R25 ;  /* 0x0000000205197210 */ /* 0x000fc40007ffe819 */
[C---:B------:R-:W-:Y:S02]  /*14a0*/  LOP3.LUT R4, R21.reuse, 0x40, RZ, 0xfc, !PT ;  /* 0x0000004015047812 */ /* 0x040fe400078efcff */
[C---:B------:R-:W-:Y:S02]  /*14b0*/  LOP3.LUT R2, R21.reuse, 0x80, RZ, 0xfc, !PT ;  /* 0x0000008015027812 */ /* 0x040fe400078efcff */
[----:B------:R-:W-:Y:S02]  /*14c0*/  LOP3.LUT R20, R0, 0xff0, RZ, 0xc0, !PT ;  /* 0x00000ff000147812 */ /* 0x000fe400078ec0ff */
[C---:B------:R-:W-:Y:S02]  /*14d0*/  LOP3.LUT R0, R21.reuse, 0xc0, RZ, 0xfc, !PT ;  /* 0x000000c015007812 */ /* 0x040fe400078efcff */
[----:B------:R-:W-:Y:S02]  /*14e0*/  ISETP.LT.AND P3, PT, R21, 0x800, !P0 ;  /* 0x000008001500780c */ /* 0x000fe40004761270 */
[----:B------:R-:W-:-:S02]  /*14f0*/  ISETP.LT.AND P2, PT, R4, 0x800, !P0 ;  /* 0x000008000400780c */ /* 0x000fc40004741270 */
[----:B------:R-:W-:Y:S02]  /*1500*/  ISETP.LT.AND P1, PT, R2, 0x800, !P0 ;  /* 0x000008000200780c */ /* 0x000fe40004721270 */
[----:B------:R-:W-:Y:S02]  /*1510*/  LEA R5, R21, R25, 0x4 ;  /* 0x0000001915057211 */ /* 0x000fe400078e20ff */
[----:B------:R-:W-:Y:S01]  /*1520*/  ISETP.LT.AND P0, PT, R0, 0x800, !P0 ;  /* 0x000008000000780c */ /* 0x000fe20004701270 */
[--C-:B------:R-:W-:Y:S02]  /*1530*/  IMAD R21, R4, 0x10, R25.reuse ;  /* 0x0000001004157824 */ /* 0x100fe400078e0219 */
[----:B------:R-:W-:Y:S02]  /*1540*/  IMAD R23, R2, 0x10, R25 ;  /* 0x0000001002177824 */ /* 0x000fe400078e0219 */
[----:B------:R-:W-:Y:S02]  /*1550*/  VIADD R2, R20, UR4 ;  /* 0x0000000414027c36 */ /* 0x000fe40008000000 */
[----:B0-----:R-:W-:-:S04]  /*1560*/  IMAD.WIDE R4, R5, 0x4, R6 ;  /* 0x0000000405047825 */ /* 0x001fc800078e0206 */
[--C-:B------:R-:W-:Y:S01]  /*1570*/  IMAD.WIDE R20, R21, 0x4, R6.reuse ;  /* 0x0000000415147825 */ /* 0x100fe200078e0206 */
[----:B-1----:R0:W-:Y:S03]  /*1580*/  @P3 STG.E.128 desc[UR6][R4.64], R16 ;  /* 0x0000001004003986 */ /* 0x0021e6000c101d06 */
[----:B------:R-:W-:Y:S01]  /*1590*/  IMAD.WIDE R22, R23, 0x4, R6 ;  /* 0x0000000417167825 */ /* 0x000fe200078e0206 */
[----:B---3--:R0:W-:Y:S01]  /*15a0*/  @P2 STG.E.128 desc[UR6][R20.64], R12 ;  /* 0x0000000c14002986 */ /* 0x0081e2000c101d06 */
[----:B------:R-:W-:-:S03]  /*15b0*/  LEA R2, R3, R2, 0x2 ;  /* 0x0000000203027211 */ /* 0x000fc600078e10ff */
[----:B----4-:R0:W-:Y:S02]  /*15c0*/  @P1 STG.E.128 desc[UR6][R22.64], R8 ;  /* 0x0000000816001986 */ /* 0x0101e4000c101d06 */
[----:B0-----:R-:W-:Y:S05]  /*15d0*/  @!P0 EXIT ;  /* 0x000000000000894d */ /* 0x001fea0003800000 */
[----:B0-----:R-:W0:Y:S01]  /*15e0*/  LDS.128 R8, [R2+0x3000] ;  /* 0x0030000002087984 */ /* 0x001e220000000c00 */
[----:B------:R-:W-:-:S04]  /*15f0*/  IMAD R25, R0, 0x10, R25 ;  /* 0x0000001000197824 */ /* 0x000fc800078e0219 */
[----:B------:R-:W-:-:S05]  /*1600*/  IMAD.WIDE R6, R25, 0x4, R6 ;  /* 0x0000000419067825 */ /* 0x000fca00078e0206 */
[----:B0-----:R-:W-:Y:S01]  /*1610*/  STG.E.128 desc[UR6][R6.64], R8 ;  /* 0x0000000806007986 */ /* 0x001fe2000c101d06 */
[----:B------:R-:W-:Y:S05]  /*1620*/  EXIT ;  /* 0x000000000000794d */ /* 0x000fea0003800000 */
.L_x_0:
[----:B------:R-:W-:-:S00]  /*1630*/  BRA `(.L_x_0) ;  /* 0xfffffffc00fc7947 */ /* 0x000fc0000383ffff */
[----:B------:R-:W-:-:S00]  /*1640*/  NOP ;  /* 0x0000000000007918 */ /* 0x000fc00000000000 */
        /* <DEDUP_REMOVED lines=11> */
.L_x_1:


//--------------------- .nv.global.init           --------------------------
	.section	.nv.global.init,"aw",@progbits
.nv.global.init:
	.type		_$_str,@object
	.size		_$_str,(_$_str_$_2 - _$_str)
_$_str:
        /*0000*/ 	.byte	0x5f, 0x5f, 0x43, 0x55, 0x44, 0x41, 0x5f, 0x46, 0x54, 0x5a, 0x00
	.type		_$_str_$_2,@object
	.size		_$_str_$_2,(.L_1 - _$_str_$_2)
_$_str_$_2:
        /*000b*/ 	.byte	0x5f, 0x5f, 0x43, 0x55, 0x44, 0x41, 0x5f, 0x50, 0x52, 0x45, 0x43, 0x5f, 0x53, 0x51, 0x52, 0x54
        /*001b*/ 	.byte	0x00
.L_1:


//--------------------- .nv.shared.triton_poi_fused__native_batch_norm_legit_no_training_add_relu_22 --------------------------
	.section	.nv.shared.triton_poi_fused__native_batch_norm_legit_no_training_add_relu_22,"aw",@nobits
	.sectionflags	@""
	.align	16
	.zero		1024


//--------------------- .nv.constant0.triton_poi_fused__native_batch_norm_legit_no_training_add_relu_22 --------------------------
	.section	.nv.constant0.triton_poi_fused__native_batch_norm_legit_no_training_add_relu_22,"a",@progbits
	.sectionflags	@""
	.align	4
.nv.constant0.triton_poi_fused__native_batch_norm_legit_no_training_add_relu_22:
	.zero		592
